//
// Generated by NVIDIA NVVM Compiler
//
// Compiler Build ID: CL-36424714
// Cuda compilation tools, release 13.0, V13.0.88
// Based on NVVM 20.0.0
//

.version 9.0
.target sm_100
.address_size 64

	// .globl	_Z6jacobiPdS_S_id

.visible .entry _Z6jacobiPdS_S_id(
	.param .u64 .ptr .align 1 _Z6jacobiPdS_S_id_param_0,
	.param .u64 .ptr .align 1 _Z6jacobiPdS_S_id_param_1,
	.param .u64 .ptr .align 1 _Z6jacobiPdS_S_id_param_2,
	.param .u32 _Z6jacobiPdS_S_id_param_3,
	.param .f64 _Z6jacobiPdS_S_id_param_4
)
{
	.reg .pred 	%p<8>;
	.reg .b32 	%r<51>;
	.reg .b64 	%rd<60>;
	.reg .b64 	%fd<72>;

	ld.param.u64 	%rd12, [_Z6jacobiPdS_S_id_param_0];
	ld.param.u64 	%rd13, [_Z6jacobiPdS_S_id_param_1];
	ld.param.u64 	%rd14, [_Z6jacobiPdS_S_id_param_2];
	ld.param.u32 	%r28, [_Z6jacobiPdS_S_id_param_3];
	ld.param.f64 	%fd1, [_Z6jacobiPdS_S_id_param_4];
	cvta.to.global.u64 	%rd1, %rd13;
	cvta.to.global.u64 	%rd2, %rd14;
	cvta.to.global.u64 	%rd3, %rd12;
	add.s32 	%r1, %r28, 2;
	setp.lt.s32 	%p1, %r28, 1;
	@%p1 bra 	$L__BB0_12;
	and.b32  	%r2, %r28, 3;
	and.b32  	%r3, %r28, 1;
	and.b32  	%r30, %r28, 2147483644;
	neg.s32 	%r4, %r30;
	mul.wide.u32 	%rd4, %r1, 8;
	add.s64 	%rd5, %rd3, %rd4;
	shl.b32 	%r31, %r28, 1;
	add.s32 	%r5, %r31, 5;
	mov.b32 	%r43, 1;
$L__BB0_2:
	setp.lt.u32 	%p2, %r28, 4;
	add.s32 	%r33, %r43, -1;
	mul.lo.s32 	%r7, %r33, %r1;
	shl.b32 	%r34, %r1, 1;
	add.s32 	%r8, %r7, %r34;
	sub.s32 	%r9, %r8, %r1;
	mov.b32 	%r50, 1;
	@%p2 bra 	$L__BB0_6;
	add.s32 	%r46, %r7, 1;
	mul.wide.u32 	%rd59, %r9, 8;
	add.s32 	%r45, %r28, %r7;
	add.s32 	%r44, %r5, %r7;
	mul.wide.u32 	%rd15, %r8, 8;
	add.s64 	%rd16, %rd3, %rd15;
	add.s64 	%rd58, %rd16, 32;
	mov.b32 	%r47, 3;
	mov.u32 	%r48, %r4;
$L__BB0_4:
	.pragma "nounroll";
	mul.wide.s32 	%rd17, %r46, 8;
	add.s64 	%rd18, %rd5, %rd17;
	add.s64 	%rd19, %rd3, %rd17;
	mul.wide.u32 	%rd20, %r44, 8;
	add.s64 	%rd21, %rd3, %rd20;
	ld.global.f64 	%fd2, [%rd19];
	ld.global.f64 	%fd3, [%rd21];
	add.f64 	%fd4, %fd2, %fd3;
	add.s32 	%r36, %r45, 3;
	ld.global.f64 	%fd5, [%rd18+-8];
	add.f64 	%fd6, %fd4, %fd5;
	mul.wide.u32 	%rd22, %r36, 8;
	add.s64 	%rd23, %rd3, %rd22;
	ld.global.f64 	%fd7, [%rd23+8];
	add.f64 	%fd8, %fd6, %fd7;
	add.s64 	%rd24, %rd2, %rd22;
	ld.global.f64 	%fd9, [%rd24];
	fma.rn.f64 	%fd10, %fd1, %fd9, %fd8;
	mul.f64 	%fd11, %fd10, 0d3FD0000000000000;
	add.s64 	%rd25, %rd1, %rd22;
	st.global.f64 	[%rd25], %fd11;
	ld.global.f64 	%fd12, [%rd19+8];
	ld.global.f64 	%fd13, [%rd58+-16];
	add.f64 	%fd14, %fd12, %fd13;
	ld.global.f64 	%fd15, [%rd18];
	add.f64 	%fd16, %fd14, %fd15;
	add.s64 	%rd26, %rd3, %rd59;
	ld.global.f64 	%fd17, [%rd26+24];
	add.f64 	%fd18, %fd16, %fd17;
	add.s64 	%rd27, %rd2, %rd59;
	ld.global.f64 	%fd19, [%rd27+16];
	fma.rn.f64 	%fd20, %fd1, %fd19, %fd18;
	mul.f64 	%fd21, %fd20, 0d3FD0000000000000;
	add.s64 	%rd28, %rd1, %rd59;
	st.global.f64 	[%rd28+16], %fd21;
	ld.global.f64 	%fd22, [%rd19+16];
	ld.global.f64 	%fd23, [%rd58+-8];
	add.f64 	%fd24, %fd22, %fd23;
	ld.global.f64 	%fd25, [%rd18+8];
	add.f64 	%fd26, %fd24, %fd25;
	ld.global.f64 	%fd27, [%rd26+32];
	add.f64 	%fd28, %fd26, %fd27;
	ld.global.f64 	%fd29, [%rd27+24];
	fma.rn.f64 	%fd30, %fd1, %fd29, %fd28;
	mul.f64 	%fd31, %fd30, 0d3FD0000000000000;
	st.global.f64 	[%rd28+24], %fd31;
	ld.global.f64 	%fd32, [%rd19+24];
	ld.global.f64 	%fd33, [%rd58];
	add.f64 	%fd34, %fd32, %fd33;
	ld.global.f64 	%fd35, [%rd18+16];
	add.f64 	%fd36, %fd34, %fd35;
	ld.global.f64 	%fd37, [%rd26+40];
	add.f64 	%fd38, %fd36, %fd37;
	ld.global.f64 	%fd39, [%rd27+32];
	fma.rn.f64 	%fd40, %fd1, %fd39, %fd38;
	mul.f64 	%fd41, %fd40, 0d3FD0000000000000;
	st.global.f64 	[%rd28+32], %fd41;
	add.s32 	%r48, %r48, 4;
	add.s32 	%r47, %r47, 4;
	add.s32 	%r46, %r46, 4;
	add.s64 	%rd59, %rd59, 32;
	add.s32 	%r45, %r45, 4;
	add.s32 	%r44, %r44, 4;
	add.s64 	%rd58, %rd58, 32;
	setp.ne.s32 	%p3, %r48, 0;
	@%p3 bra 	$L__BB0_4;
	add.s32 	%r50, %r47, -2;
$L__BB0_6:
	setp.eq.s32 	%p4, %r2, 0;
	@%p4 bra 	$L__BB0_11;
	setp.eq.s32 	%p5, %r2, 1;
	@%p5 bra 	$L__BB0_9;
	add.s32 	%r37, %r50, %r7;
	mul.wide.s32 	%rd29, %r37, 8;
	add.s64 	%rd30, %rd3, %rd29;
	ld.global.f64 	%fd42, [%rd30];
	add.s32 	%r38, %r50, %r8;
	mul.wide.u32 	%rd31, %r38, 8;
	add.s64 	%rd32, %rd3, %rd31;
	ld.global.f64 	%fd43, [%rd32];
	add.f64 	%fd44, %fd42, %fd43;
	add.s32 	%r39, %r37, %r1;
	add.s64 	%rd33, %rd30, %rd4;
	ld.global.f64 	%fd45, [%rd33+-8];
	add.f64 	%fd46, %fd44, %fd45;
	mul.wide.u32 	%rd34, %r39, 8;
	add.s64 	%rd35, %rd3, %rd34;
	ld.global.f64 	%fd47, [%rd35+8];
	add.f64 	%fd48, %fd46, %fd47;
	add.s64 	%rd36, %rd2, %rd34;
	ld.global.f64 	%fd49, [%rd36];
	fma.rn.f64 	%fd50, %fd1, %fd49, %fd48;
	mul.f64 	%fd51, %fd50, 0d3FD0000000000000;
	add.s64 	%rd37, %rd1, %rd34;
	st.global.f64 	[%rd37], %fd51;
	ld.global.f64 	%fd52, [%rd30+8];
	cvt.u64.u32 	%rd38, %r8;
	cvt.u64.u32 	%rd39, %r50;
	add.s64 	%rd40, %rd39, %rd38;
	shl.b64 	%rd41, %rd40, 3;
	add.s64 	%rd42, %rd3, %rd41;
	ld.global.f64 	%fd53, [%rd42+8];
	add.f64 	%fd54, %fd52, %fd53;
	ld.global.f64 	%fd55, [%rd33];
	add.f64 	%fd56, %fd54, %fd55;
	cvt.u64.u32 	%rd43, %r9;
	add.s64 	%rd44, %rd39, %rd43;
	shl.b64 	%rd45, %rd44, 3;
	add.s64 	%rd46, %rd45, %rd3;
	ld.global.f64 	%fd57, [%rd46+16];
	add.f64 	%fd58, %fd56, %fd57;
	add.s64 	%rd47, %rd2, %rd45;
	ld.global.f64 	%fd59, [%rd47+8];
	fma.rn.f64 	%fd60, %fd1, %fd59, %fd58;
	mul.f64 	%fd61, %fd60, 0d3FD0000000000000;
	add.s64 	%rd48, %rd1, %rd45;
	st.global.f64 	[%rd48+8], %fd61;
	add.s32 	%r50, %r50, 2;
$L__BB0_9:
	setp.eq.s32 	%p6, %r3, 0;
	@%p6 bra 	$L__BB0_11;
	add.s32 	%r40, %r50, %r7;
	mul.wide.s32 	%rd49, %r40, 8;
	add.s64 	%rd50, %rd3, %rd49;
	ld.global.f64 	%fd62, [%rd50];
	add.s32 	%r41, %r50, %r8;
	mul.wide.u32 	%rd51, %r41, 8;
	add.s64 	%rd52, %rd3, %rd51;
	ld.global.f64 	%fd63, [%rd52];
	add.f64 	%fd64, %fd62, %fd63;
	add.s32 	%r42, %r40, %r1;
	add.s64 	%rd53, %rd50, %rd4;
	ld.global.f64 	%fd65, [%rd53+-8];
	add.f64 	%fd66, %fd64, %fd65;
	mul.wide.u32 	%rd54, %r42, 8;
	add.s64 	%rd55, %rd3, %rd54;
	ld.global.f64 	%fd67, [%rd55+8];
	add.f64 	%fd68, %fd66, %fd67;
	add.s64 	%rd56, %rd2, %rd54;
	ld.global.f64 	%fd69, [%rd56];
	fma.rn.f64 	%fd70, %fd1, %fd69, %fd68;
	mul.f64 	%fd71, %fd70, 0d3FD0000000000000;
	add.s64 	%rd57, %rd1, %rd54;
	st.global.f64 	[%rd57], %fd71;
$L__BB0_11:
	setp.ne.s32 	%p7, %r43, %r28;
	add.s32 	%r43, %r43, 1;
	@%p7 bra 	$L__BB0_2;
$L__BB0_12:
	ret;

}


// ===== COMPILED SASS (sm_100) =====

	.target	sm_100

	.elftype	@"ET_EXEC"


//--------------------- .note.nv.tkinfo           --------------------------
	.section	.note.nv.tkinfo,"",@"SHT_NOTE"
	.sectionflags	@"SHF_NOTE_NV_TKINFO"
	.tkinfo
        /*0018*/ 	.word	0x00000002
        /*0030*/ 	.string	""
        /*0030*/ 	.string	"ptxas"
        /*0030*/ 	.string	"Cuda compilation tools, release 13.0, V13.0.88"
        /*0030*/ 	.string	"Build cuda_13.0.r13.0/compiler.36424714_0"
        /*0030*/ 	.string	"-arch sm_100 -m 64 "



//--------------------- .note.nv.cuinfo           --------------------------
	.section	.note.nv.cuinfo,"",@"SHT_NOTE"
	.sectionflags	@"SHF_NOTE_NV_CUINFO"
        /*0018*/ 	.short	0x0002
        /*001a*/ 	.short	0x0064
        /*001c*/ 	.short	0x0082
	.zero		2


//--------------------- .nv.info                  --------------------------
	.section	.nv.info,"",@"SHT_CUDA_INFO"
	.align	4


	//----- nvinfo : EIATTR_REGCOUNT
	.align		4
        /*0000*/ 	.byte	0x04, 0x2f
        /*0002*/ 	.short	(.L_1 - .L_0)
	.align		4
.L_0:
        /*0004*/ 	.word	index@(_Z6jacobiPdS_S_id)
        /*0008*/ 	.word	0x0000001a


	//----- nvinfo : EIATTR_FRAME_SIZE
	.align		4
.L_1:
        /*000c*/ 	.byte	0x04, 0x11
        /*000e*/ 	.short	(.L_3 - .L_2)
	.align		4
.L_2:
        /*0010*/ 	.word	index@(_Z6jacobiPdS_S_id)
        /*0014*/ 	.word	0x00000000


	//----- nvinfo : EIATTR_MIN_STACK_SIZE
	.align		4
.L_3:
        /*0018*/ 	.byte	0x04, 0x12
        /*001a*/ 	.short	(.L_5 - .L_4)
	.align		4
.L_4:
        /*001c*/ 	.word	index@(_Z6jacobiPdS_S_id)
        /*0020*/ 	.word	0x00000000
.L_5:


//--------------------- .nv.compat                --------------------------
	.section	.nv.compat,"",@"SHT_CUDA_COMPAT_INFO"
	.align	4
        /*0000*/ 	.byte	0x02, 0x09, 0x00, 0x00, 0x02, 0x02, 0x01, 0x00, 0x02, 0x05, 0x05, 0x00, 0x03, 0x07, 0x01, 0x01
        /*0010*/ 	.byte	0x02, 0x03, 0x00, 0x00, 0x02, 0x06, 0x01, 0x00, 0x04, 0x0b, 0x08, 0x00, 0x01, 0x00, 0x00, 0x00
        /*0020*/ 	.byte	0x00, 0x00, 0x00, 0x00


//--------------------- .nv.info._Z6jacobiPdS_S_id --------------------------
	.section	.nv.info._Z6jacobiPdS_S_id,"",@"SHT_CUDA_INFO"
	.sectionflags	@""
	.align	4


	//----- nvinfo : EIATTR_CUDA_API_VERSION
	.align		4
        /*0000*/ 	.byte	0x04, 0x37
        /*0002*/ 	.short	(.L_7 - .L_6)
.L_6:
        /*0004*/ 	.word	0x00000082


	//----- nvinfo : EIATTR_KPARAM_INFO
	.align		4
.L_7:
        /*0008*/ 	.byte	0x04, 0x17
        /*000a*/ 	.short	(.L_9 - .L_8)
.L_8:
        /*000c*/ 	.word	0x00000000
        /*0010*/ 	.short	0x0004
        /*0012*/ 	.short	0x0020
        /*0014*/ 	.byte	0x00, 0xf0, 0x21, 0x00


	//----- nvinfo : EIATTR_KPARAM_INFO
	.align		4
.L_9:
        /*0018*/ 	.byte	0x04, 0x17
        /*001a*/ 	.short	(.L_11 - .L_10)
.L_10:
        /*001c*/ 	.word	0x00000000
        /*0020*/ 	.short	0x0003
        /*0022*/ 	.short	0x0018
        /*0024*/ 	.byte	0x00, 0xf0, 0x11, 0x00


	//----- nvinfo : EIATTR_KPARAM_INFO
	.align		4
.L_11:
        /*0028*/ 	.byte	0x04, 0x17
        /*002a*/ 	.short	(.L_13 - .L_12)
.L_12:
        /*002c*/ 	.word	0x00000000
        /*0030*/ 	.short	0x0002
        /*0032*/ 	.short	0x0010
        /*0034*/ 	.byte	0x00, 0xf5, 0x21, 0x00


	//----- nvinfo : EIATTR_KPARAM_INFO
	.align		4
.L_13:
        /*0038*/ 	.byte	0x04, 0x17
        /*003a*/ 	.short	(.L_15 - .L_14)
.L_14:
        /*003c*/ 	.word	0x00000000
        /*0040*/ 	.short	0x0001
        /*0042*/ 	.short	0x0008
        /*0044*/ 	.byte	0x00, 0xf5, 0x21, 0x00


	//----- nvinfo : EIATTR_KPARAM_INFO
	.align		4
.L_15:
        /*0048*/ 	.byte	0x04, 0x17
        /*004a*/ 	.short	(.L_17 - .L_16)
.L_16:
        /*004c*/ 	.word	0x00000000
        /*0050*/ 	.short	0x0000
        /*0052*/ 	.short	0x0000
        /*0054*/ 	.byte	0x00, 0xf5, 0x21, 0x00


	//----- nvinfo : EIATTR_SPARSE_MMA_MASK
	.align		4
.L_17:
        /*0058*/ 	.byte	0x03, 0x50
        /*005a*/ 	.short	0x0000


	//----- nvinfo : EIATTR_MAXREG_COUNT
	.align		4
        /*005c*/ 	.byte	0x03, 0x1b
        /*005e*/ 	.short	0x00ff


	//----- nvinfo : EIATTR_MERCURY_ISA_VERSION
	.align		4
        /*0060*/ 	.byte	0x03, 0x5f
        /*0062*/ 	.short	0x0101


	//----- nvinfo : EIATTR_VRC_CTA_INIT_COUNT
	.align		4
        /*0064*/ 	.byte	0x02, 0x4a
	.zero		1
	.zero		1


	//----- nvinfo : EIATTR_EXIT_INSTR_OFFSETS
	.align		4
        /*0068*/ 	.byte	0x04, 0x1c
        /*006a*/ 	.short	(.L_19 - .L_18)


	//   ....[0]....
.L_18:
        /*006c*/ 	.word	0x00000040


	//   ....[1]....
        /*0070*/ 	.word	0x00001040


	//----- nvinfo : EIATTR_CBANK_PARAM_SIZE
	.align		4
.L_19:
        /*0074*/ 	.byte	0x03, 0x19
        /*0076*/ 	.short	0x0028


	//----- nvinfo : EIATTR_PARAM_CBANK
	.align		4
        /*0078*/ 	.byte	0x04, 0x0a
        /*007a*/ 	.short	(.L_21 - .L_20)
	.align		4
.L_20:
        /*007c*/ 	.word	index@(.nv.constant0._Z6jacobiPdS_S_id)
        /*0080*/ 	.short	0x0380
        /*0082*/ 	.short	0x0028


	//----- nvinfo : EIATTR_SW_WAR
	.align		4
.L_21:
        /*0084*/ 	.byte	0x04, 0x36
        /*0086*/ 	.short	(.L_23 - .L_22)
.L_22:
        /*0088*/ 	.word	0x00000008
.L_23:


//--------------------- .nv.callgraph             --------------------------
	.section	.nv.callgraph,"",@"SHT_CUDA_CALLGRAPH"
	.align	4
	.sectionentsize	8
	.align		4
        /*0000*/ 	.word	0x00000000
	.align		4
        /*0004*/ 	.word	0xffffffff
	.align		4
        /*0008*/ 	.word	0x00000000
	.align		4
        /*000c*/ 	.word	0xfffffffe
	.align		4
        /*0010*/ 	.word	0x00000000
	.align		4
        /*0014*/ 	.word	0xfffffffd
	.align		4
        /*0018*/ 	.word	0x00000000
	.align		4
        /*001c*/ 	.word	0xfffffffc


//--------------------- .text._Z6jacobiPdS_S_id   --------------------------
	.section	.text._Z6jacobiPdS_S_id,"ax",@progbits
	.align	128
        .global         _Z6jacobiPdS_S_id
        .type           _Z6jacobiPdS_S_id,@function
        .size           _Z6jacobiPdS_S_id,(.L_x_6 - _Z6jacobiPdS_S_id)
        .other          _Z6jacobiPdS_S_id,@"STO_CUDA_ENTRY STV_DEFAULT"
_Z6jacobiPdS_S_id:
.text._Z6jacobiPdS_S_id:
[----:B------:R-:W-:Y:S01]  /*0000*/  LDC R1, c[0x0][0x37c] ;  /* 0x0000df00ff017b82 */ /* 0x000fe20000000800 */
[----:B------:R-:W0:Y:S02]  /*0010*/  LDCU UR6, c[0x0][0x398] ;  /* 0x00007300ff0677ac */ /* 0x000e240008000800 */
[----:B0-----:R-:W-:-:S06]  /*0020*/  UISETP.GE.AND UP0, UPT, UR6, 0x1, UPT ;  /* 0x000000010600788c */ /* 0x001fcc000bf06270 */
[----:B------:R-:W-:-:S13]  /*0030*/  PLOP3.LUT P0, PT, PT, PT, UP0, 0x80, 0x8 ;  /* 0x000000000008781c */ /* 0x000fda0003f0f008 */
[----:B------:R-:W-:Y:S05]  /*0040*/  @!P0 EXIT ;  /* 0x000000000000894d */ /* 0x000fea0003800000 */
[----:B------:R-:W0:Y:S01]  /*0050*/  LDCU.64 UR4, c[0x0][0x380] ;  /* 0x00007000ff0477ac */ /* 0x000e220008000a00 */
[----:B------:R-:W-:Y:S01]  /*0060*/  UIADD3 UR6, UPT, UPT, UR6, 0x2, URZ ;  /* 0x0000000206067890 */ /* 0x000fe2000fffe0ff */
[----:B------:R-:W1:Y:S01]  /*0070*/  LDCU.64 UR22, c[0x0][0x358] ;  /* 0x00006b00ff1677ac */ /* 0x000e620008000a00 */
[----:B------:R-:W-:Y:S02]  /*0080*/  UMOV UR7, 0x1 ;  /* 0x0000000100077882 */ /* 0x000fe40000000000 */
[----:B0-----:R-:W-:-:S12]  /*0090*/  UIMAD.WIDE.U32 UR4, UR6, 0x8, UR4 ;  /* 0x00000008060478a5 */ /* 0x001fd8000f8e0004 */
.L_x_4:
[----:B0-----:R-:W0:Y:S01]  /*00a0*/  LDCU UR14, c[0x0][0x398] ;  /* 0x00007300ff0e77ac */ /* 0x001e220008000800 */
[----:B------:R-:W-:Y:S02]  /*00b0*/  UIADD3 UR13, UPT, UPT, UR7, -0x1, URZ ;  /* 0xffffffff070d7890 */ /* 0x000fe4000fffe0ff */
[----:B------:R-:W-:Y:S01]  /*00c0*/  UMOV UR8, UR7 ;  /* 0x0000000700087c82 */ /* 0x000fe20008000000 */
[----:B------:R-:W-:Y:S02]  /*00d0*/  UIADD3 UR7, UPT, UPT, UR7, 0x1, URZ ;  /* 0x0000000107077890 */ /* 0x000fe4000fffe0ff */
[----:B------:R-:W-:Y:S01]  /*00e0*/  UIMAD UR13, UR6, UR13, URZ ;  /* 0x0000000d060d72a4 */ /* 0x000fe2000f8e02ff */
[----:B------:R-:W-:-:S03]  /*00f0*/  UMOV UR20, 0x1 ;  /* 0x0000000100147882 */ /* 0x000fc60000000000 */
[----:B------:R-:W-:-:S04]  /*0100*/  ULEA UR12, UR6, UR13, 0x1 ;  /* 0x0000000d060c7291 */ /* 0x000fc8000f8e08ff */
[----:B------:R-:W-:Y:S02]  /*0110*/  UIADD3 UR9, UPT, UPT, -UR6, UR12, URZ ;  /* 0x0000000c06097290 */ /* 0x000fe4000fffe1ff */
[----:B0-----:R-:W-:Y:S02]  /*0120*/  UISETP.GE.U32.AND UP1, UPT, UR14, 0x4, UPT ;  /* 0x000000040e00788c */ /* 0x001fe4000bf26070 */
[----:B------:R-:W-:-:S07]  /*0130*/  UISETP.NE.AND UP0, UPT, UR8, UR14, UPT ;  /* 0x0000000e0800728c */ /* 0x000fce000bf05270 */
[----:B--23--:R-:W-:Y:S05]  /*0140*/  BRA.U !UP1, `(.L_x_0) ;  /* 0x0000000509e87547 */ /* 0x00cfea000b800000 */
[----:B------:R-:W0:Y:S01]  /*0150*/  LDCU.64 UR18, c[0x0][0x380] ;  /* 0x00007000ff1277ac */ /* 0x000e220008000a00 */
[----:B------:R-:W2:Y:S01]  /*0160*/  LDCU UR15, c[0x0][0x398] ;  /* 0x00007300ff0f77ac */ /* 0x000ea20008000800 */
[----:B------:R-:W-:Y:S02]  /*0170*/  UIMAD.WIDE.U32 UR8, UR9, 0x8, URZ ;  /* 0x00000008090878a5 */ /* 0x000fe4000f8e00ff */
[----:B------:R-:W-:Y:S02]  /*0180*/  UIADD3 UR17, UPT, UPT, UR13, 0x1, URZ ;  /* 0x000000010d117890 */ /* 0x000fe4000fffe0ff */
[----:B------:R-:W-:Y:S01]  /*0190*/  UIADD3 UR14, UPT, UPT, UR13, UR14, URZ ;  /* 0x0000000e0d0e7290 */ /* 0x000fe2000fffe0ff */
[----:B------:R-:W3:Y:S01]  /*01a0*/  LDCU.64 UR28, c[0x0][0x390] ;  /* 0x00007200ff1c77ac */ /* 0x000ee20008000a00 */
[----:B0-----:R-:W-:Y:S01]  /*01b0*/  UIMAD.WIDE.U32 UR10, UR12, 0x8, UR18 ;  /* 0x000000080c0a78a5 */ /* 0x001fe2000f8e0012 */
[----:B------:R-:W0:Y:S03]  /*01c0*/  LDCU.64 UR30, c[0x0][0x3a0] ;  /* 0x00007400ff1e77ac */ /* 0x000e260008000a00 */
[----:B------:R-:W-:-:S02]  /*01d0*/  UIADD3 UR21, UP1, UPT, UR10, 0x20, URZ ;  /* 0x000000200a157890 */ /* 0x000fc4000ff3e0ff */
[----:B--2---:R-:W-:Y:S02]  /*01e0*/  ULOP3.LUT UR16, UR15, 0x7ffffffc, URZ, 0xc0, !UPT ;  /* 0x7ffffffc0f107892 */ /* 0x004fe4000f8ec0ff */
[----:B------:R-:W-:Y:S02]  /*01f0*/  UIADD3.X UR11, UPT, UPT, URZ, UR11, URZ, UP1, !UPT ;  /* 0x0000000bff0b7290 */ /* 0x000fe40008ffe4ff */
[----:B------:R-:W-:Y:S01]  /*0200*/  ULEA UR10, UR15, 0x5, 0x1 ;  /* 0x000000050f0a7891 */ /* 0x000fe2000f8e08ff */
[----:B------:R-:W-:Y:S01]  /*0210*/  IMAD.U32 R2, RZ, RZ, UR21 ;  /* 0x00000015ff027e24 */ /* 0x000fe2000f8e00ff */
[----:B------:R-:W-:Y:S02]  /*0220*/  UIADD3 UR15, UPT, UPT, -UR16, URZ, URZ ;  /* 0x000000ff100f7290 */ /* 0x000fe4000fffe1ff */
[----:B------:R-:W-:Y:S01]  /*0230*/  MOV R3, UR11 ;  /* 0x0000000b00037c02 */ /* 0x000fe20008000f00 */
[----:B------:R-:W2:Y:S01]  /*0240*/  LDCU.64 UR32, c[0x0][0x388] ;  /* 0x00007100ff2077ac */ /* 0x000ea20008000a00 */
[----:B------:R-:W4:Y:S01]  /*0250*/  LDCU.64 UR34, c[0x0][0x390] ;  /* 0x00007200ff2277ac */ /* 0x000f220008000a00 */
[----:B------:R-:W0:Y:S01]  /*0260*/  LDCU.128 UR24, c[0x0][0x380] ;  /* 0x00007000ff1877ac */ /* 0x000e220008000c00 */
[----:B------:R-:W-:Y:S01]  /*0270*/  UIADD3 UR10, UPT, UPT, UR10, UR13, URZ ;  /* 0x0000000d0a0a7290 */ /* 0x000fe2000fffe0ff */
[----:B------:R-:W-:Y:S01]  /*0280*/  UMOV UR20, 0x3 ;  /* 0x0000000300147882 */ /* 0x000fe20000000000 */
[----:B------:R-:W-:Y:S01]  /*0290*/  UMOV UR11, UR8 ;  /* 0x00000008000b7c82 */ /* 0x000fe20008000000 */
[----:B---3--:R-:W-:-:S09]  /*02a0*/  UMOV UR16, UR9 ;  /* 0x0000000900107c82 */ /* 0x008fd20008000000 */
.L_x_1:
[----:B------:R-:W-:Y:S02]  /*02b0*/  UIMAD.WIDE UR38, UR17, 0x8, UR18 ;  /* 0x00000008112678a5 */ /* 0x000fe4000f8e0212 */
[----:B------:R-:W-:Y:S02]  /*02c0*/  UIMAD.WIDE.U32 UR8, UR10, 0x8, UR18 ;  /* 0x000000080a0878a5 */ /* 0x000fe4000f8e0012 */
[----:B------:R-:W-:Y:S02]  /*02d0*/  UIMAD.WIDE UR36, UR17, 0x8, UR4 ;  /* 0x00000008112478a5 */ /* 0x000fe4000f8e0204 */
[----:B------:R-:W-:Y:S01]  /*02e0*/  IMAD.U32 R4, RZ, RZ, UR38 ;  /* 0x00000026ff047e24 */ /* 0x000fe2000f8e00ff */
[----:B------:R-:W-:Y:S01]  /*02f0*/  MOV R5, UR39 ;  /* 0x0000002700057c02 */ /* 0x000fe20008000f00 */
[----:B------:R-:W-:Y:S01]  /*0300*/  IMAD.U32 R6, RZ, RZ, UR8 ;  /* 0x00000008ff067e24 */ /* 0x000fe2000f8e00ff */
[----:B------:R-:W-:Y:S01]  /*0310*/  MOV R7, UR9 ;  /* 0x0000000900077c02 */ /* 0x000fe20008000f00 */
[----:B------:R-:W-:Y:S01]  /*0320*/  UIADD3 UR8, UPT, UPT, UR14, 0x3, URZ ;  /* 0x000000030e087890 */ /* 0x000fe2000fffe0ff */
[----:B---3--:R-:W-:-:S02]  /*0330*/  IMAD.U32 R8, RZ, RZ, UR36 ;  /* 0x00000024ff087e24 */ /* 0x008fc4000f8e00ff */
[----:B-1----:R-:W3:Y:S01]  /*0340*/  LDG.E.64 R4, desc[UR22][R4.64] ;  /* 0x0000001604047981 */ /* 0x002ee2000c1e1b00 */
[----:B------:R-:W-:-:S03]  /*0350*/  MOV R9, UR37 ;  /* 0x0000002500097c02 */ /* 0x000fc60008000f00 */
[----:B------:R-:W3:Y:S01]  /*0360*/  LDG.E.64 R6, desc[UR22][R6.64] ;  /* 0x0000001606067981 */ /* 0x000ee2000c1e1b00 */
[----:B------:R-:W-:-:S03]  /*0370*/  UIMAD.WIDE.U32 UR36, UR8, 0x8, UR18 ;  /* 0x00000008082478a5 */ /* 0x000fc6000f8e0012 */
[----:B------:R-:W5:Y:S03]  /*0380*/  LDG.E.64 R8, desc[UR22][R8.64+-0x8] ;  /* 0xfffff81608087981 */ /* 0x000f66000c1e1b00 */
[----:B------:R-:W-:Y:S01]  /*0390*/  IMAD.U32 R10, RZ, RZ, UR36 ;  /* 0x00000024ff0a7e24 */ /* 0x000fe2000f8e00ff */
[----:B------:R-:W-:Y:S01]  /*03a0*/  MOV R11, UR37 ;  /* 0x00000025000b7c02 */ /* 0x000fe20008000f00 */
[----:B------:R-:W-:-:S05]  /*03b0*/  UIMAD.WIDE.U32 UR36, UR8, 0x8, UR28 ;  /* 0x00000008082478a5 */ /* 0x000fca000f8e001c */
[----:B------:R-:W5:Y:S01]  /*03c0*/  LDG.E.64 R10, desc[UR22][R10.64+0x8] ;  /* 0x000008160a0a7981 */ /* 0x000f62000c1e1b00 */
[----:B------:R-:W-:Y:S01]  /*03d0*/  IMAD.U32 R12, RZ, RZ, UR36 ;  /* 0x00000024ff0c7e24 */ /* 0x000fe2000f8e00ff */
[----:B------:R-:W-:-:S06]  /*03e0*/  MOV R13, UR37 ;  /* 0x00000025000d7c02 */ /* 0x000fcc0008000f00 */
[----:B------:R-:W5:Y:S01]  /*03f0*/  LDG.E.64 R12, desc[UR22][R12.64] ;  /* 0x000000160c0c7981 */ /* 0x000f62000c1e1b00 */
[----:B--2---:R-:W-:Y:S02]  /*0400*/  UIMAD.WIDE.U32 UR8, UR8, 0x8, UR32 ;  /* 0x00000008080878a5 */ /* 0x004fe4000f8e0020 */
[----:B------:R-:W-:-:S04]  /*0410*/  UIMAD.WIDE UR36, UR17, 0x8, UR4 ;  /* 0x00000008112478a5 */ /* 0x000fc8000f8e0204 */
[----:B------:R-:W-:Y:S01]  /*0420*/  IMAD.U32 R14, RZ, RZ, UR8 ;  /* 0x00000008ff0e7e24 */ /* 0x000fe2000f8e00ff */
[----:B------:R-:W-:Y:S01]  /*0430*/  MOV R15, UR9 ;  /* 0x00000009000f7c02 */ /* 0x000fe20008000f00 */
[----:B0-----:R-:W-:-:S04]  /*0440*/  UIADD3 UR8, UP1, UPT, UR11, UR24, URZ ;  /* 0x000000180b087290 */ /* 0x001fc8000ff3e0ff */
[----:B------:R-:W-:Y:S02]  /*0450*/  UIADD3.X UR9, UPT, UPT, UR16, UR25, URZ, UP1, !UPT ;  /* 0x0000001910097290 */ /* 0x000fe40008ffe4ff */
[----:B----4-:R-:W-:Y:S01]  /*0460*/  UIADD3 UR21, UP1, UPT, UR11, UR34, URZ ;  /* 0x000000220b157290 */ /* 0x010fe2000ff3e0ff */
[----:B---3--:R-:W-:-:S08]  /*0470*/  DADD R4, R4, R6 ;  /* 0x0000000004047229 */ /* 0x008fd00000000006 */
[----:B-----5:R-:W-:Y:S01]  /*0480*/  DADD R4, R4, R8 ;  /* 0x0000000004047229 */ /* 0x020fe20000000008 */
[----:B------:R-:W-:Y:S01]  /*0490*/  IMAD.U32 R8, RZ, RZ, UR38 ;  /* 0x00000026ff087e24 */ /* 0x000fe2000f8e00ff */
[----:B------:R-:W-:-:S06]  /*04a0*/  MOV R9, UR39 ;  /* 0x0000002700097c02 */ /* 0x000fcc0008000f00 */
[----:B------:R-:W-:-:S08]  /*04b0*/  DADD R4, R4, R10 ;  /* 0x0000000004047229 */ /* 0x000fd0000000000a */
[----:B------:R-:W-:-:S08]  /*04c0*/  DFMA R4, R12, UR30, R4 ;  /* 0x0000001e0c047c2b */ /* 0x000fd00008000004 */
[----:B------:R-:W-:Y:S01]  /*04d0*/  DMUL R6, R4, 0.25 ;  /* 0x3fd0000004067828 */ /* 0x000fe20000000000 */
[----:B------:R-:W-:Y:S01]  /*04e0*/  IMAD.U32 R12, RZ, RZ, UR36 ;  /* 0x00000024ff0c7e24 */ /* 0x000fe2000f8e00ff */
[----:B------:R-:W-:-:S05]  /*04f0*/  MOV R13, UR37 ;  /* 0x00000025000d7c02 */ /* 0x000fca0008000f00 */
[----:B------:R0:W-:Y:S04]  /*0500*/  STG.E.64 desc[UR22][R14.64], R6 ;  /* 0x000000060e007986 */ /* 0x0001e8000c101b16 */
[----:B------:R-:W2:Y:S04]  /*0510*/  LDG.E.64 R8, desc[UR22][R8.64+0x8] ;  /* 0x0000081608087981 */ /* 0x000ea8000c1e1b00 */
[----:B------:R-:W2:Y:S01]  /*0520*/  LDG.E.64 R10, desc[UR22][R2.64+-0x10] ;  /* 0xfffff016020a7981 */ /* 0x000ea2000c1e1b00 */
[----:B------:R-:W-:-:S03]  /*0530*/  IMAD.U32 R4, RZ, RZ, UR8 ;  /* 0x00000008ff047e24 */ /* 0x000fc6000f8e00ff */
[----:B------:R-:W3:Y:S01]  /*0540*/  LDG.E.64 R12, desc[UR22][R12.64] ;  /* 0x000000160c0c7981 */ /* 0x000ee2000c1e1b00 */
[----:B------:R-:W-:Y:S01]  /*0550*/  MOV R5, UR9 ;  /* 0x0000000900057c02 */ /* 0x000fe20008000f00 */
[----:B------:R-:W-:Y:S01]  /*0560*/  UIADD3.X UR8, UPT, UPT, UR16, UR35, URZ, UP1, !UPT ;  /* 0x0000002310087290 */ /* 0x000fe20008ffe4ff */
[----:B0-----:R-:W-:-:S03]  /*0570*/  IMAD.U32 R6, RZ, RZ, UR21 ;  /* 0x00000015ff067e24 */ /* 0x001fc6000f8e00ff */
[----:B------:R-:W4:Y:S02]  /*0580*/  LDG.E.64 R14, desc[UR22][R4.64+0x18] ;  /* 0x00001816040e7981 */ /* 0x000f24000c1e1b00 */
[----:B------:R-:W-:-:S05]  /*0590*/  MOV R7, UR8 ;  /* 0x0000000800077c02 */ /* 0x000fca0008000f00 */
[----:B------:R-:W5:Y:S01]  /*05a0*/  LDG.E.64 R16, desc[UR22][R6.64+0x10] ;  /* 0x0000101606107981 */ /* 0x000f62000c1e1b00 */
[----:B------:R-:W-:Y:S01]  /*05b0*/  UIADD3 UR8, UP1, UPT, UR11, UR26, URZ ;  /* 0x0000001a0b087290 */ /* 0x000fe2000ff3e0ff */
[----:B------:R-:W-:Y:S01]  /*05c0*/  IMAD.U32 R22, RZ, RZ, UR38 ;  /* 0x00000026ff167e24 */ /* 0x000fe2000f8e00ff */
[----:B------:R-:W-:Y:S02]  /*05d0*/  MOV R23, UR39 ;  /* 0x0000002700177c02 */ /* 0x000fe40008000f00 */
[----:B------:R-:W-:Y:S01]  /*05e0*/  UIADD3.X UR9, UPT, UPT, UR16, UR27, URZ, UP1, !UPT ;  /* 0x0000001b10097290 */ /* 0x000fe20008ffe4ff */
[----:B--2---:R-:W-:-:S08]  /*05f0*/  DADD R8, R8, R10 ;  /* 0x0000000008087229 */ /* 0x004fd0000000000a */
[----:B---3--:R-:W-:-:S08]  /*0600*/  DADD R8, R8, R12 ;  /* 0x0000000008087229 */ /* 0x008fd0000000000c */
[----:B----4-:R-:W-:-:S08]  /*0610*/  DADD R8, R8, R14 ;  /* 0x0000000008087229 */ /* 0x010fd0000000000e */
[----:B-----5:R-:W-:Y:S01]  /*0620*/  DFMA R16, R16, UR30, R8 ;  /* 0x0000001e10107c2b */ /* 0x020fe20008000008 */
[----:B------:R-:W-:Y:S01]  /*0630*/  IMAD.U32 R8, RZ, RZ, UR8 ;  /* 0x00000008ff087e24 */ /* 0x000fe2000f8e00ff */
[----:B------:R-:W-:-:S06]  /*0640*/  MOV R9, UR9 ;  /* 0x0000000900097c02 */ /* 0x000fcc0008000f00 */
[----:B------:R-:W-:Y:S01]  /*0650*/  DMUL R16, R16, 0.25 ;  /* 0x3fd0000010107828 */ /* 0x000fe20000000000 */
[----:B------:R-:W-:Y:S01]  /*0660*/  IMAD.U32 R14, RZ, RZ, UR36 ;  /* 0x00000024ff0e7e24 */ /* 0x000fe2000f8e00ff */
[----:B------:R-:W-:-:S05]  /*0670*/  MOV R15, UR37 ;  /* 0x00000025000f7c02 */ /* 0x000fca0008000f00 */
[----:B------:R0:W-:Y:S04]  /*0680*/  STG.E.64 desc[UR22][R8.64+0x10], R16 ;  /* 0x0000101008007986 */ /* 0x0001e8000c101b16 */
[----:B------:R-:W2:Y:S04]  /*0690*/  LDG.E.64 R10, desc[UR22][R22.64+0x10] ;  /* 0x00001016160a7981 */ /* 0x000ea8000c1e1b00 */
[----:B------:R-:W2:Y:S04]  /*06a0*/  LDG.E.64 R12, desc[UR22][R2.64+-0x8] ;  /* 0xfffff816020c7981 */ /* 0x000ea8000c1e1b00 */
[----:B------:R-:W3:Y:S04]  /*06b0*/  LDG.E.64 R14, desc[UR22][R14.64+0x8] ;  /* 0x000008160e0e7981 */ /* 0x000ee8000c1e1b00 */
[----:B------:R-:W4:Y:S04]  /*06c0*/  LDG.E.64 R18, desc[UR22][R4.64+0x20] ;  /* 0x0000201604127981 */ /* 0x000f28000c1e1b00 */
[----:B------:R-:W5:Y:S01]  /*06d0*/  LDG.E.64 R20, desc[UR22][R6.64+0x18] ;  /* 0x0000181606147981 */ /* 0x000f62000c1e1b00 */
[----:B0-----:R-:W-:Y:S01]  /*06e0*/  IMAD.U32 R16, RZ, RZ, UR36 ;  /* 0x00000024ff107e24 */ /* 0x001fe2000f8e00ff */
[----:B------:R-:W-:Y:S01]  /*06f0*/  MOV R17, UR37 ;  /* 0x0000002500117c02 */ /* 0x000fe20008000f00 */
[----:B--2---:R-:W-:-:S08]  /*0700*/  DADD R10, R10, R12 ;  /* 0x000000000a0a7229 */ /* 0x004fd0000000000c */
[----:B---3--:R-:W-:-:S08]  /*0710*/  DADD R10, R10, R14 ;  /* 0x000000000a0a7229 */ /* 0x008fd0000000000e */
[----:B----4-:R-:W-:Y:S01]  /*0720*/  DADD R10, R10, R18 ;  /* 0x000000000a0a7229 */ /* 0x010fe20000000012 */
[----:B------:R-:W-:Y:S01]  /*0730*/  IMAD.U32 R18, RZ, RZ, UR38 ;  /* 0x00000026ff127e24 */ /* 0x000fe2000f8e00ff */
[----:B------:R-:W-:-:S06]  /*0740*/  MOV R19, UR39 ;  /* 0x0000002700137c02 */ /* 0x000fcc0008000f00 */
[----:B-----5:R-:W-:-:S08]  /*0750*/  DFMA R10, R20, UR30, R10 ;  /* 0x0000001e140a7c2b */ /* 0x020fd0000800000a */
[----:B------:R-:W-:-:S07]  /*0760*/  DMUL R10, R10, 0.25 ;  /* 0x3fd000000a0a7828 */ /* 0x000fce0000000000 */
[----:B------:R3:W-:Y:S04]  /*0770*/  STG.E.64 desc[UR22][R8.64+0x18], R10 ;  /* 0x0000180a08007986 */ /* 0x0007e8000c101b16 */
[----:B------:R-:W2:Y:S04]  /*0780*/  LDG.E.64 R12, desc[UR22][R18.64+0x18] ;  /* 0x00001816120c7981 */ /* 0x000ea8000c1e1b00 */
[----:B------:R0:W2:Y:S04]  /*0790*/  LDG.E.64 R14, desc[UR22][R2.64] ;  /* 0x00000016020e7981 */ /* 0x0000a8000c1e1b00 */
[----:B------:R-:W4:Y:S04]  /*07a0*/  LDG.E.64 R16, desc[UR22][R16.64+0x10] ;  /* 0x0000101610107981 */ /* 0x000f28000c1e1b00 */
[----:B------:R-:W5:Y:S04]  /*07b0*/  LDG.E.64 R4, desc[UR22][R4.64+0x28] ;  /* 0x0000281604047981 */ /* 0x000f68000c1e1b00 */
[----:B------:R-:W3:Y:S01]  /*07c0*/  LDG.E.64 R6, desc[UR22][R6.64+0x20] ;  /* 0x0000201606067981 */ /* 0x000ee2000c1e1b00 */
[----:B------:R-:W-:Y:S01]  /*07d0*/  UIADD3 UR11, UP1, UPT, UR11, 0x20, URZ ;  /* 0x000000200b0b7890 */ /* 0x000fe2000ff3e0ff */
[----:B0-----:R-:W-:Y:S01]  /*07e0*/  IADD3 R2, P0, PT, R2, 0x20, RZ ;  /* 0x0000002002027810 */ /* 0x001fe20007f1e0ff */
[----:B------:R-:W-:-:S02]  /*07f0*/  UIADD3 UR15, UPT, UPT, UR15, 0x4, URZ ;  /* 0x000000040f0f7890 */ /* 0x000fc4000fffe0ff */
[----:B------:R-:W-:Y:S02]  /*0800*/  UIADD3.X UR16, UPT, UPT, URZ, UR16, URZ, UP1, !UPT ;  /* 0x00000010ff107290 */ /* 0x000fe40008ffe4ff */
[----:B------:R-:W-:Y:S01]  /*0810*/  UISETP.NE.AND UP1, UPT, UR15, URZ, UPT ;  /* 0x000000ff0f00728c */ /* 0x000fe2000bf25270 */
[----:B------:R-:W-:Y:S01]  /*0820*/  IMAD.X R3, RZ, RZ, R3, P0 ;  /* 0x000000ffff037224 */ /* 0x000fe200000e0603 */
[----:B------:R-:W-:Y:S02]  /*0830*/  UIADD3 UR20, UPT, UPT, UR20, 0x4, URZ ;  /* 0x0000000414147890 */ /* 0x000fe4000fffe0ff */
[----:B------:R-:W-:Y:S02]  /*0840*/  UIADD3 UR17, UPT, UPT, UR17, 0x4, URZ ;  /* 0x0000000411117890 */ /* 0x000fe4000fffe0ff */
[----:B------:R-:W-:Y:S02]  /*0850*/  UIADD3 UR14, UPT, UPT, UR14, 0x4, URZ ;  /* 0x000000040e0e7890 */ /* 0x000fe4000fffe0ff */
[----:B------:R-:W-:Y:S01]  /*0860*/  UIADD3 UR10, UPT, UPT, UR10, 0x4, URZ ;  /* 0x000000040a0a7890 */ /* 0x000fe2000fffe0ff */
[----:B--2---:R-:W-:-:S08]  /*0870*/  DADD R12, R12, R14 ;  /* 0x000000000c0c7229 */ /* 0x004fd0000000000e */
[----:B----4-:R-:W-:-:S08]  /*0880*/  DADD R12, R12, R16 ;  /* 0x000000000c0c7229 */ /* 0x010fd00000000010 */
[----:B-----5:R-:W-:-:S08]  /*0890*/  DADD R12, R12, R4 ;  /* 0x000000000c0c7229 */ /* 0x020fd00000000004 */
[----:B---3--:R-:W-:-:S08]  /*08a0*/  DFMA R12, R6, UR30, R12 ;  /* 0x0000001e060c7c2b */ /* 0x008fd0000800000c */
[----:B------:R-:W-:-:S07]  /*08b0*/  DMUL R12, R12, 0.25 ;  /* 0x3fd000000c0c7828 */ /* 0x000fce0000000000 */
[----:B------:R3:W-:Y:S01]  /*08c0*/  STG.E.64 desc[UR22][R8.64+0x20], R12 ;  /* 0x0000200c08007986 */ /* 0x0007e2000c101b16 */
[----:B------:R-:W-:Y:S05]  /*08d0*/  BRA.U UP1, `(.L_x_1) ;  /* 0xfffffff901747547 */ /* 0x000fea000b83ffff */
[----:B------:R-:W-:-:S12]  /*08e0*/  UIADD3 UR20, UPT, UPT, UR20, -0x2, URZ ;  /* 0xfffffffe14147890 */ /* 0x000fd8000fffe0ff */
.L_x_0:
[----:B------:R-:W0:Y:S02]  /*08f0*/  LDCU UR8, c[0x0][0x398] ;  /* 0x00007300ff0877ac */ /* 0x000e240008000800 */
[----:B0-----:R-:W-:-:S04]  /*0900*/  ULOP3.LUT UR8, UR8, 0x3, URZ, 0xc0, !UPT ;  /* 0x0000000308087892 */ /* 0x001fc8000f8ec0ff */
[----:B------:R-:W-:-:S09]  /*0910*/  UISETP.NE.AND UP1, UPT, UR8, URZ, UPT ;  /* 0x000000ff0800728c */ /* 0x000fd2000bf25270 */
[----:B------:R-:W-:Y:S05]  /*0920*/  BRA.U !UP1, `(.L_x_2) ;  /* 0x0000000509c07547 */ /* 0x000fea000b800000 */
[----:B------:R-:W0:Y:S01]  /*0930*/  LDCU UR9, c[0x0][0x398] ;  /* 0x00007300ff0977ac */ /* 0x000e220008000800 */
[----:B------:R-:W-:Y:S02]  /*0940*/  UISETP.NE.AND UP2, UPT, UR8, 0x1, UPT ;  /* 0x000000010800788c */ /* 0x000fe4000bf45270 */
[----:B0-----:R-:W-:-:S07]  /*0950*/  ULOP3.LUT UP1, URZ, UR9, 0x1, URZ, 0xc0, !UPT ;  /* 0x0000000109ff7892 */ /* 0x001fce000f82c0ff */
[----:B------:R-:W-:Y:S05]  /*0960*/  BRA.U !UP2, `(.L_x_3) ;  /* 0x000000050a207547 */ /* 0x000fea000b800000 */
[----:B------:R-:W0:Y:S01]  /*0970*/  LDCU.128 UR16, c[0x0][0x380] ;  /* 0x00007000ff1077ac */ /* 0x000e220008000c00 */
[----:B------:R-:W-:Y:S02]  /*0980*/  UIADD3 UR10, UPT, UPT, UR12, UR20, URZ ;  /* 0x000000140c0a7290 */ /* 0x000fe4000fffe0ff */
[----:B------:R-:W-:Y:S01]  /*0990*/  UIADD3 UR21, UPT, UPT, UR13, UR20, URZ ;  /* 0x000000140d157290 */ /* 0x000fe2000fffe0ff */
[----:B------:R-:W2:Y:S01]  /*09a0*/  LDCU.64 UR14, c[0x0][0x390] ;  /* 0x00007200ff0e77ac */ /* 0x000ea20008000a00 */
[----:B------:R-:W4:Y:S01]  /*09b0*/  LDCU.64 UR26, c[0x0][0x3a0] ;  /* 0x00007400ff1a77ac */ /* 0x000f220008000a00 */
[----:B------:R-:W5:Y:S01]  /*09c0*/  LDCU.64 UR24, c[0x0][0x390] ;  /* 0x00007200ff1877ac */ /* 0x000f620008000a00 */
[----:B0-----:R-:W-:Y:S02]  /*09d0*/  UIMAD.WIDE.U32 UR10, UR10, 0x8, UR16 ;  /* 0x000000080a0a78a5 */ /* 0x001fe4000f8e0010 */
[----:B------:R-:W-:-:S04]  /*09e0*/  UIMAD.WIDE UR8, UR21, 0x8, UR16 ;  /* 0x00000008150878a5 */ /* 0x000fc8000f8e0210 */
[----:B---3--:R-:W-:Y:S01]  /*09f0*/  MOV R8, UR10 ;  /* 0x0000000a00087c02 */ /* 0x008fe20008000f00 */
[----:B------:R-:W-:Y:S01]  /*0a00*/  IMAD.U32 R9, RZ, RZ, UR11 ;  /* 0x0000000bff097e24 */ /* 0x000fe2000f8e00ff */
[----:B------:R-:W-:Y:S01]  /*0a10*/  MOV R4, UR8 ;  /* 0x0000000800047c02 */ /* 0x000fe20008000f00 */
[----:B------:R-:W-:Y:S01]  /*0a20*/  IMAD.U32 R5, RZ, RZ, UR9 ;  /* 0x00000009ff057e24 */ /* 0x000fe2000f8e00ff */
[----:B------:R-:W-:Y:S02]  /*0a30*/  UIMAD.WIDE.U32 UR8, UR6, 0x8, UR8 ;  /* 0x00000008060878a5 */ /* 0x000fe4000f8e0008 */
[----:B------:R-:W-:Y:S01]  /*0a40*/  UIADD3 UR21, UPT, UPT, UR6, UR21, URZ ;  /* 0x0000001506157290 */ /* 0x000fe2000fffe0ff */
[----:B-1----:R-:W3:Y:S04]  /*0a50*/  LDG.E.64 R8, desc[UR22][R8.64] ;  /* 0x0000001608087981 */ /* 0x002ee8000c1e1b00 */
[----:B------:R-:W3:Y:S01]  /*0a60*/  LDG.E.64 R6, desc[UR22][R4.64] ;  /* 0x0000001604067981 */ /* 0x000ee2000c1e1b00 */
[----:B------:R-:W-:Y:S01]  /*0a70*/  MOV R2, UR8 ;  /* 0x0000000800027c02 */ /* 0x000fe20008000f00 */
[----:B------:R-:W-:Y:S01]  /*0a80*/  IMAD.U32 R3, RZ, RZ, UR9 ;  /* 0x00000009ff037e24 */ /* 0x000fe2000f8e00ff */
[----:B------:R-:W-:-:S04]  /*0a90*/  UIMAD.WIDE.U32 UR16, UR21, 0x8, UR16 ;  /* 0x00000008151078a5 */ /* 0x000fc8000f8e0010 */
[----:B------:R-:W4:Y:S01]  /*0aa0*/  LDG.E.64 R10, desc[UR22][R2.64+-0x8] ;  /* 0xfffff816020a7981 */ /* 0x000f22000c1e1b00 */
[----:B--2---:R-:W-:Y:S01]  /*0ab0*/  UIMAD.WIDE.U32 UR8, UR21, 0x8, UR14 ;  /* 0x00000008150878a5 */ /* 0x004fe2000f8e000e */
[----:B------:R-:W-:Y:S01]  /*0ac0*/  MOV R12, UR16 ;  /* 0x00000010000c7c02 */ /* 0x000fe20008000f00 */
[----:B------:R-:W-:-:S04]  /*0ad0*/  IMAD.U32 R13, RZ, RZ, UR17 ;  /* 0x00000011ff0d7e24 */ /* 0x000fc8000f8e00ff */
[----:B------:R-:W-:Y:S02]  /*0ae0*/  MOV R14, UR8 ;  /* 0x00000008000e7c02 */ /* 0x000fe40008000f00 */
[----:B------:R-:W2:Y:S01]  /*0af0*/  LDG.E.64 R12, desc[UR22][R12.64+0x8] ;  /* 0x000008160c0c7981 */ /* 0x000ea2000c1e1b00 */
[----:B------:R-:W-:Y:S02]  /*0b00*/  IMAD.U32 R15, RZ, RZ, UR9 ;  /* 0x00000009ff0f7e24 */ /* 0x000fe4000f8e00ff */
[----:B------:R-:W0:Y:S04]  /*0b10*/  LDCU.128 UR8, c[0x0][0x380] ;  /* 0x00007000ff0877ac */ /* 0x000e280008000c00 */
[----:B------:R-:W5:Y:S01]  /*0b20*/  LDG.E.64 R14, desc[UR22][R14.64] ;  /* 0x000000160e0e7981 */ /* 0x000f62000c1e1b00 */
[----:B------:R-:W-:-:S02]  /*0b30*/  UIADD3 UR14, UP2, UPT, UR12, UR20, URZ ;  /* 0x000000140c0e7290 */ /* 0x000fc4000ff5e0ff */
[----:B------:R-:W-:Y:S02]  /*0b40*/  UIMAD.WIDE.U32 UR18, UR21, 0x8, UR18 ;  /* 0x00000008151278a5 */ /* 0x000fe4000f8e0012 */
[----:B------:R-:W-:Y:S02]  /*0b50*/  UIADD3.X UR15, UPT, UPT, URZ, URZ, URZ, UP2, !UPT ;  /* 0x000000ffff0f7290 */ /* 0x000fe400097fe4ff */
[----:B------:R-:W-:-:S04]  /*0b60*/  UIADD3 UR16, UPT, UPT, -UR6, UR12, URZ ;  /* 0x0000000c06107290 */ /* 0x000fc8000fffe1ff */
[----:B------:R-:W-:Y:S02]  /*0b70*/  UIADD3 UR16, UP3, UPT, UR16, UR20, URZ ;  /* 0x0000001410107290 */ /* 0x000fe4000ff7e0ff */
[----:B0-----:R-:W-:Y:S02]  /*0b80*/  ULEA UR21, UP2, UR14, UR8, 0x3 ;  /* 0x000000080e157291 */ /* 0x001fe4000f8418ff */
[----:B------:R-:W-:Y:S02]  /*0b90*/  UIADD3.X UR17, UPT, UPT, URZ, URZ, URZ, UP3, !UPT ;  /* 0x000000ffff117290 */ /* 0x000fe40009ffe4ff */
[----:B------:R-:W-:Y:S02]  /*0ba0*/  ULEA.HI.X UR14, UR14, UR9, UR15, 0x3, UP2 ;  /* 0x000000090e0e7291 */ /* 0x000fe400090f1c0f */
[----:B------:R-:W-:Y:S02]  /*0bb0*/  USHF.L.U32 UR15, UR16, 0x3, URZ ;  /* 0x00000003100f7899 */ /* 0x000fe400080006ff */
[----:B------:R-:W-:Y:S01]  /*0bc0*/  USHF.L.U64.HI UR16, UR16, 0x3, UR17 ;  /* 0x0000000310107899 */ /* 0x000fe20008010211 */
[----:B---3--:R-:W-:Y:S01]  /*0bd0*/  DADD R6, R6, R8 ;  /* 0x0000000006067229 */ /* 0x008fe20000000008 */
[----:B------:R-:W-:Y:S01]  /*0be0*/  MOV R8, UR21 ;  /* 0x0000001500087c02 */ /* 0x000fe20008000f00 */
[----:B------:R-:W-:Y:S01]  /*0bf0*/  IMAD.U32 R9, RZ, RZ, UR14 ;  /* 0x0000000eff097e24 */ /* 0x000fe2000f8e00ff */
[----:B------:R-:W-:-:S05]  /*0c00*/  UIADD3 UR14, UP2, UPT, UR15, UR8, URZ ;  /* 0x000000080f0e7290 */ /* 0x000fca000ff5e0ff */
[----:B----4-:R-:W-:-:S08]  /*0c10*/  DADD R6, R6, R10 ;  /* 0x0000000006067229 */ /* 0x010fd0000000000a */
[----:B--2---:R-:W-:Y:S01]  /*0c20*/  DADD R6, R6, R12 ;  /* 0x0000000006067229 */ /* 0x004fe2000000000c */
[----:B------:R-:W-:Y:S01]  /*0c30*/  MOV R12, UR18 ;  /* 0x00000012000c7c02 */ /* 0x000fe20008000f00 */
[----:B------:R-:W-:-:S06]  /*0c40*/  IMAD.U32 R13, RZ, RZ, UR19 ;  /* 0x00000013ff0d7e24 */ /* 0x000fcc000f8e00ff */
[----:B-----5:R-:W-:-:S08]  /*0c50*/  DFMA R6, R14, UR26, R6 ;  /* 0x0000001a0e067c2b */ /* 0x020fd00008000006 */
[----:B------:R-:W-:Y:S01]  /*0c60*/  DMUL R6, R6, 0.25 ;  /* 0x3fd0000006067828 */ /* 0x000fe20000000000 */
[----:B------:R-:W-:-:S06]  /*0c70*/  UIADD3.X UR9, UPT, UPT, UR16, UR9, URZ, UP2, !UPT ;  /* 0x0000000910097290 */ /* 0x000fcc00097fe4ff */
[----:B------:R0:W-:Y:S04]  /*0c80*/  STG.E.64 desc[UR22][R12.64], R6 ;  /* 0x000000060c007986 */ /* 0x0001e8000c101b16 */
[----:B------:R-:W2:Y:S04]  /*0c90*/  LDG.E.64 R4, desc[UR22][R4.64+0x8] ;  /* 0x0000081604047981 */ /* 0x000ea8000c1e1b00 */
[----:B------:R-:W2:Y:S01]  /*0ca0*/  LDG.E.64 R8, desc[UR22][R8.64+0x8] ;  /* 0x0000081608087981 */ /* 0x000ea2000c1e1b00 */
[----:B------:R-:W-:Y:S01]  /*0cb0*/  UIADD3 UR8, UP2, UPT, UR15, UR24, URZ ;  /* 0x000000180f087290 */ /* 0x000fe2000ff5e0ff */
[----:B------:R-:W-:-:S02]  /*0cc0*/  MOV R10, UR14 ;  /* 0x0000000e000a7c02 */ /* 0x000fc40008000f00 */
[----:B------:R-:W3:Y:S01]  /*0cd0*/  LDG.E.64 R2, desc[UR22][R2.64] ;  /* 0x0000001602027981 */ /* 0x000ee2000c1e1b00 */
[----:B------:R-:W-:Y:S01]  /*0ce0*/  IMAD.U32 R11, RZ, RZ, UR9 ;  /* 0x00000009ff0b7e24 */ /* 0x000fe2000f8e00ff */
[----:B------:R-:W-:Y:S01]  /*0cf0*/  UIADD3.X UR9, UPT, UPT, UR16, UR25, URZ, UP2, !UPT ;  /* 0x0000001910097290 */ /* 0x000fe200097fe4ff */
[----:B0-----:R-:W-:-:S04]  /*0d00*/  MOV R6, UR8 ;  /* 0x0000000800067c02 */ /* 0x001fc80008000f00 */
[----:B------:R-:W4:Y:S01]  /*0d10*/  LDG.E.64 R10, desc[UR22][R10.64+0x10] ;  /* 0x000010160a0a7981 */ /* 0x000f22000c1e1b00 */
[----:B------:R-:W-:-:S06]  /*0d20*/  IMAD.U32 R7, RZ, RZ, UR9 ;  /* 0x00000009ff077e24 */ /* 0x000fcc000f8e00ff */
[----:B------:R-:W5:Y:S01]  /*0d30*/  LDG.E.64 R6, desc[UR22][R6.64+0x8] ;  /* 0x0000081606067981 */ /* 0x000f62000c1e1b00 */
[----:B------:R-:W-:Y:S02]  /*0d40*/  UIADD3 UR10, UP2, UPT, UR15, UR10, URZ ;  /* 0x0000000a0f0a7290 */ /* 0x000fe4000ff5e0ff */
[----:B------:R-:W-:Y:S02]  /*0d50*/  UIADD3 UR20, UPT, UPT, UR20, 0x2, URZ ;  /* 0x0000000214147890 */ /* 0x000fe4000fffe0ff */
[----:B------:R-:W-:Y:S01]  /*0d60*/  UIADD3.X UR11, UPT, UPT, UR16, UR11, URZ, UP2, !UPT ;  /* 0x0000000b100b7290 */ /* 0x000fe200097fe4ff */
[----:B--2---:R-:W-:-:S08]  /*0d70*/  DADD R4, R4, R8 ;  /* 0x0000000004047229 */ /* 0x004fd00000000008 */
[----:B---3--:R-:W-:Y:S01]  /*0d80*/  DADD R4, R4, R2 ;  /* 0x0000000004047229 */ /* 0x008fe20000000002 */
[----:B------:R-:W-:Y:S01]  /*0d90*/  MOV R2, UR10 ;  /* 0x0000000a00027c02 */ /* 0x000fe20008000f00 */
[----:B------:R-:W-:-:S06]  /*0da0*/  IMAD.U32 R3, RZ, RZ, UR11 ;  /* 0x0000000bff037e24 */ /* 0x000fcc000f8e00ff */
[----:B----4-:R-:W-:-:S08]  /*0db0*/  DADD R4, R4, R10 ;  /* 0x0000000004047229 */ /* 0x010fd0000000000a */
[----:B-----5:R-:W-:-:S08]  /*0dc0*/  DFMA R4, R6, UR26, R4 ;  /* 0x0000001a06047c2b */ /* 0x020fd00008000004 */
[----:B------:R-:W-:-:S07]  /*0dd0*/  DMUL R4, R4, 0.25 ;  /* 0x3fd0000004047828 */ /* 0x000fce0000000000 */
[----:B------:R0:W-:Y:S04]  /*0de0*/  STG.E.64 desc[UR22][R2.64+0x8], R4 ;  /* 0x0000080402007986 */ /* 0x0001e8000c101b16 */
.L_x_3:
[----:B------:R-:W-:Y:S05]  /*0df0*/  BRA.U !UP1, `(.L_x_2) ;  /* 0x00000001098c7547 */ /* 0x000fea000b800000 */
[----:B------:R-:W2:Y:S01]  /*0e00*/  LDCU.128 UR16, c[0x0][0x380] ;  /* 0x00007000ff1077ac */ /* 0x000ea20008000c00 */
[----:B------:R-:W-:Y:S02]  /*0e10*/  UIADD3 UR14, UPT, UPT, UR13, UR20, URZ ;  /* 0x000000140d0e7290 */ /* 0x000fe4000fffe0ff */
[----:B------:R-:W-:Y:S01]  /*0e20*/  UIADD3 UR10, UPT, UPT, UR12, UR20, URZ ;  /* 0x000000140c0a7290 */ /* 0x000fe2000fffe0ff */
[----:B------:R-:W4:Y:S01]  /*0e30*/  LDCU.64 UR12, c[0x0][0x390] ;  /* 0x00007200ff0c77ac */ /* 0x000f220008000a00 */
[----:B--2---:R-:W-:Y:S02]  /*0e40*/  UIMAD.WIDE UR8, UR14, 0x8, UR16 ;  /* 0x000000080e0878a5 */ /* 0x004fe4000f8e0210 */
[----:B------:R-:W-:-:S04]  /*0e50*/  UIMAD.WIDE.U32 UR10, UR10, 0x8, UR16 ;  /* 0x000000080a0a78a5 */ /* 0x000fc8000f8e0010 */
[----:B0-----:R-:W-:Y:S01]  /*0e60*/  MOV R2, UR8 ;  /* 0x0000000800027c02 */ /* 0x001fe20008000f00 */
[----:B------:R-:W-:Y:S01]  /*0e70*/  IMAD.U32 R3, RZ, RZ, UR9 ;  /* 0x00000009ff037e24 */ /* 0x000fe2000f8e00ff */
[----:B------:R-:W-:Y:S01]  /*0e80*/  MOV R4, UR10 ;  /* 0x0000000a00047c02 */ /* 0x000fe20008000f00 */
[----:B------:R-:W-:Y:S01]  /*0e90*/  IMAD.U32 R5, RZ, RZ, UR11 ;  /* 0x0000000bff057e24 */ /* 0x000fe2000f8e00ff */
[----:B------:R-:W-:Y:S02]  /*0ea0*/  UIMAD.WIDE.U32 UR8, UR6, 0x8, UR8 ;  /* 0x00000008060878a5 */ /* 0x000fe4000f8e0008 */
[----:B------:R-:W-:Y:S01]  /*0eb0*/  UIADD3 UR14, UPT, UPT, UR6, UR14, URZ ;  /* 0x0000000e060e7290 */ /* 0x000fe2000fffe0ff */
[----:B-1----:R-:W2:Y:S04]  /*0ec0*/  LDG.E.64 R2, desc[UR22][R2.64] ;  /* 0x0000001602027981 */ /* 0x002ea8000c1e1b00 */
[----:B------:R-:W2:Y:S01]  /*0ed0*/  LDG.E.64 R4, desc[UR22][R4.64] ;  /* 0x0000001604047981 */ /* 0x000ea2000c1e1b00 */
[----:B------:R-:W-:Y:S01]  /*0ee0*/  MOV R6, UR8 ;  /* 0x0000000800067c02 */ /* 0x000fe20008000f00 */
[----:B------:R-:W-:Y:S01]  /*0ef0*/  IMAD.U32 R7, RZ, RZ, UR9 ;  /* 0x00000009ff077e24 */ /* 0x000fe2000f8e00ff */
[----:B------:R-:W-:-:S05]  /*0f00*/  UIMAD.WIDE.U32 UR8, UR14, 0x8, UR16 ;  /* 0x000000080e0878a5 */ /* 0x000fca000f8e0010 */
[----:B------:R-:W5:Y:S01]  /*0f10*/  LDG.E.64 R6, desc[UR22][R6.64+-0x8] ;  /* 0xfffff81606067981 */ /* 0x000f62000c1e1b00 */
[----:B---3--:R-:W-:Y:S01]  /*0f20*/  MOV R8, UR8 ;  /* 0x0000000800087c02 */ /* 0x008fe20008000f00 */
[----:B------:R-:W-:Y:S01]  /*0f30*/  IMAD.U32 R9, RZ, RZ, UR9 ;  /* 0x00000009ff097e24 */ /* 0x000fe2000f8e00ff */
[----:B----4-:R-:W-:-:S05]  /*0f40*/  UIMAD.WIDE.U32 UR8, UR14, 0x8, UR12 ;  /* 0x000000080e0878a5 */ /* 0x010fca000f8e000c */
[----:B------:R-:W3:Y:S01]  /*0f50*/  LDG.E.64 R8, desc[UR22][R8.64+0x8] ;  /* 0x0000081608087981 */ /* 0x000ee2000c1e1b00 */
[----:B------:R-:W-:Y:S01]  /*0f60*/  MOV R10, UR8 ;  /* 0x00000008000a7c02 */ /* 0x000fe20008000f00 */
[----:B------:R-:W-:-:S04]  /*0f70*/  IMAD.U32 R11, RZ, RZ, UR9 ;  /* 0x00000009ff0b7e24 */ /* 0x000fc8000f8e00ff */
[----:B------:R-:W0:Y:S02]  /*0f80*/  LDCU.64 UR8, c[0x0][0x3a0] ;  /* 0x00007400ff0877ac */ /* 0x000e240008000a00 */
[----:B------:R-:W0:Y:S01]  /*0f90*/  LDG.E.64 R10, desc[UR22][R10.64] ;  /* 0x000000160a0a7981 */ /* 0x000e22000c1e1b00 */
[----:B--2---:R-:W-:-:S08]  /*0fa0*/  DADD R2, R2, R4 ;  /* 0x0000000002027229 */ /* 0x004fd00000000004 */
[----:B-----5:R-:W-:-:S08]  /*0fb0*/  DADD R2, R2, R6 ;  /* 0x0000000002027229 */ /* 0x020fd00000000006 */
[----:B---3--:R-:W-:-:S08]  /*0fc0*/  DADD R2, R2, R8 ;  /* 0x0000000002027229 */ /* 0x008fd00000000008 */
[----:B0-----:R-:W-:Y:S01]  /*0fd0*/  DFMA R2, R10, UR8, R2 ;  /* 0x000000080a027c2b */ /* 0x001fe20008000002 */
[----:B------:R-:W-:-:S06]  /*0fe0*/  UIMAD.WIDE.U32 UR8, UR14, 0x8, UR18 ;  /* 0x000000080e0878a5 */ /* 0x000fcc000f8e0012 */
[----:B------:R-:W-:Y:S01]  /*0ff0*/  MOV R4, UR8 ;  /* 0x0000000800047c02 */ /* 0x000fe20008000f00 */
[----:B------:R-:W-:Y:S01]  /*1000*/  DMUL R2, R2, 0.25 ;  /* 0x3fd0000002027828 */ /* 0x000fe20000000000 */
[----:B------:R-:W-:-:S06]  /*1010*/  IMAD.U32 R5, RZ, RZ, UR9 ;  /* 0x00000009ff057e24 */ /* 0x000fcc000f8e00ff */
[----:B------:R2:W-:Y:S04]  /*1020*/  STG.E.64 desc[UR22][R4.64], R2 ;  /* 0x0000000204007986 */ /* 0x0005e8000c101b16 */
.L_x_2:
[----:B------:R-:W-:Y:S05]  /*1030*/  BRA.U UP0, `(.L_x_4) ;  /* 0xfffffff100187547 */ /* 0x000fea000b83ffff */
[----:B-1----:R-:W-:Y:S05]  /*1040*/  EXIT ;  /* 0x000000000000794d */ /* 0x002fea0003800000 */
.L_x_5:
[----:B------:R-:W-:-:S00]  /*1050*/  BRA `(.L_x_5) ;  /* 0xfffffffc00fc7947 */ /* 0x000fc0000383ffff */
[----:B------:R-:W-:-:S00]  /*1060*/  NOP ;  /* 0x0000000000007918 */ /* 0x000fc00000000000 */
        /* <DEDUP_REMOVED lines=9> */
.L_x_6:


//--------------------- .nv.shared.reserved.0     --------------------------
	.section	.nv.shared.reserved.0,"aw",@nobits
	.weak		__nv_reservedSMEM_offset_0_alias
	.size		__nv_reservedSMEM_offset_0_alias, 0, 64
	.other		__nv_reservedSMEM_offset_0_alias,@"STO_CUDA_RESERVED_SHARED STV_DEFAULT"
__nv_reservedSMEM_offset_0_alias:
	.zero		0
	.zero		64


//--------------------- .nv.constant0._Z6jacobiPdS_S_id --------------------------
	.section	.nv.constant0._Z6jacobiPdS_S_id,"a",@progbits
	.sectionflags	@""
	.align	4
.nv.constant0._Z6jacobiPdS_S_id:
	.zero		936


//--------------------- SYMBOLS --------------------------

	.type		.nv.reservedSmem.offset0,@object
	.size		.nv.reservedSmem.offset0,0x4
